//
// Generated by NVIDIA NVVM Compiler
//
// Compiler Build ID: CL-36424714
// Cuda compilation tools, release 13.0, V13.0.88
// Based on NVVM 20.0.0
//

.version 9.0
.target sm_100
.address_size 64

	// .globl	_Z13matmul_simplePdS_S_iii

.visible .entry _Z13matmul_simplePdS_S_iii(
	.param .u64 .ptr .align 1 _Z13matmul_simplePdS_S_iii_param_0,
	.param .u64 .ptr .align 1 _Z13matmul_simplePdS_S_iii_param_1,
	.param .u64 .ptr .align 1 _Z13matmul_simplePdS_S_iii_param_2,
	.param .u32 _Z13matmul_simplePdS_S_iii_param_3,
	.param .u32 _Z13matmul_simplePdS_S_iii_param_4,
	.param .u32 _Z13matmul_simplePdS_S_iii_param_5
)
{
	.reg .pred 	%p<13>;
	.reg .b32 	%r<41>;
	.reg .b64 	%rd<53>;
	.reg .b64 	%fd<68>;

	ld.param.u64 	%rd7, [_Z13matmul_simplePdS_S_iii_param_0];
	ld.param.u64 	%rd8, [_Z13matmul_simplePdS_S_iii_param_1];
	ld.param.u64 	%rd6, [_Z13matmul_simplePdS_S_iii_param_2];
	ld.param.u32 	%r20, [_Z13matmul_simplePdS_S_iii_param_3];
	ld.param.u32 	%r18, [_Z13matmul_simplePdS_S_iii_param_4];
	ld.param.u32 	%r19, [_Z13matmul_simplePdS_S_iii_param_5];
	cvta.to.global.u64 	%rd1, %rd8;
	cvta.to.global.u64 	%rd2, %rd7;
	mov.u32 	%r21, %ctaid.y;
	mov.u32 	%r22, %ntid.y;
	mov.u32 	%r23, %tid.y;
	mad.lo.s32 	%r1, %r21, %r22, %r23;
	mov.u32 	%r24, %ctaid.x;
	mov.u32 	%r25, %ntid.x;
	mov.u32 	%r26, %tid.x;
	mad.lo.s32 	%r2, %r24, %r25, %r26;
	setp.ge.s32 	%p1, %r1, %r20;
	setp.ge.s32 	%p2, %r2, %r18;
	or.pred  	%p3, %p1, %p2;
	@%p3 bra 	$L__BB0_14;
	setp.lt.s32 	%p4, %r19, 1;
	mov.f64 	%fd67, 0d0000000000000000;
	@%p4 bra 	$L__BB0_13;
	mul.lo.s32 	%r3, %r19, %r1;
	and.b32  	%r4, %r19, 7;
	setp.lt.u32 	%p5, %r19, 8;
	mov.f64 	%fd67, 0d0000000000000000;
	mov.b32 	%r39, 0;
	@%p5 bra 	$L__BB0_5;
	and.b32  	%r39, %r19, 2147483640;
	neg.s32 	%r37, %r39;
	shl.b32 	%r7, %r18, 3;
	mul.wide.u32 	%rd9, %r3, 8;
	add.s64 	%rd10, %rd9, %rd2;
	add.s64 	%rd52, %rd10, 32;
	mov.f64 	%fd67, 0d0000000000000000;
	mul.wide.s32 	%rd13, %r18, 8;
	mov.u32 	%r36, %r2;
$L__BB0_4:
	.pragma "nounroll";
	ld.global.f64 	%fd17, [%rd52+-32];
	mul.wide.s32 	%rd11, %r36, 8;
	add.s64 	%rd12, %rd1, %rd11;
	ld.global.f64 	%fd18, [%rd12];
	fma.rn.f64 	%fd19, %fd17, %fd18, %fd67;
	ld.global.f64 	%fd20, [%rd52+-24];
	add.s64 	%rd14, %rd12, %rd13;
	ld.global.f64 	%fd21, [%rd14];
	fma.rn.f64 	%fd22, %fd20, %fd21, %fd19;
	ld.global.f64 	%fd23, [%rd52+-16];
	add.s64 	%rd15, %rd14, %rd13;
	ld.global.f64 	%fd24, [%rd15];
	fma.rn.f64 	%fd25, %fd23, %fd24, %fd22;
	ld.global.f64 	%fd26, [%rd52+-8];
	add.s64 	%rd16, %rd15, %rd13;
	ld.global.f64 	%fd27, [%rd16];
	fma.rn.f64 	%fd28, %fd26, %fd27, %fd25;
	ld.global.f64 	%fd29, [%rd52];
	add.s64 	%rd17, %rd16, %rd13;
	ld.global.f64 	%fd30, [%rd17];
	fma.rn.f64 	%fd31, %fd29, %fd30, %fd28;
	ld.global.f64 	%fd32, [%rd52+8];
	add.s64 	%rd18, %rd17, %rd13;
	ld.global.f64 	%fd33, [%rd18];
	fma.rn.f64 	%fd34, %fd32, %fd33, %fd31;
	ld.global.f64 	%fd35, [%rd52+16];
	add.s64 	%rd19, %rd18, %rd13;
	ld.global.f64 	%fd36, [%rd19];
	fma.rn.f64 	%fd37, %fd35, %fd36, %fd34;
	ld.global.f64 	%fd38, [%rd52+24];
	add.s64 	%rd20, %rd19, %rd13;
	ld.global.f64 	%fd39, [%rd20];
	fma.rn.f64 	%fd67, %fd38, %fd39, %fd37;
	add.s32 	%r37, %r37, 8;
	add.s32 	%r36, %r36, %r7;
	add.s64 	%rd52, %rd52, 64;
	setp.ne.s32 	%p6, %r37, 0;
	@%p6 bra 	$L__BB0_4;
$L__BB0_5:
	setp.eq.s32 	%p7, %r4, 0;
	@%p7 bra 	$L__BB0_13;
	and.b32  	%r13, %r19, 3;
	setp.lt.u32 	%p8, %r4, 4;
	@%p8 bra 	$L__BB0_8;
	add.s32 	%r28, %r39, %r3;
	mul.wide.u32 	%rd21, %r28, 8;
	add.s64 	%rd22, %rd2, %rd21;
	ld.global.f64 	%fd41, [%rd22];
	mad.lo.s32 	%r29, %r39, %r18, %r2;
	mul.wide.s32 	%rd23, %r29, 8;
	add.s64 	%rd24, %rd1, %rd23;
	ld.global.f64 	%fd42, [%rd24];
	fma.rn.f64 	%fd43, %fd41, %fd42, %fd67;
	cvt.u64.u32 	%rd25, %r3;
	cvt.u64.u32 	%rd26, %r39;
	add.s64 	%rd27, %rd26, %rd25;
	shl.b64 	%rd28, %rd27, 3;
	add.s64 	%rd29, %rd2, %rd28;
	ld.global.f64 	%fd44, [%rd29+8];
	mul.wide.s32 	%rd30, %r18, 8;
	add.s64 	%rd31, %rd24, %rd30;
	ld.global.f64 	%fd45, [%rd31];
	fma.rn.f64 	%fd46, %fd44, %fd45, %fd43;
	ld.global.f64 	%fd47, [%rd29+16];
	add.s64 	%rd32, %rd31, %rd30;
	ld.global.f64 	%fd48, [%rd32];
	fma.rn.f64 	%fd49, %fd47, %fd48, %fd46;
	ld.global.f64 	%fd50, [%rd29+24];
	add.s64 	%rd33, %rd32, %rd30;
	ld.global.f64 	%fd51, [%rd33];
	fma.rn.f64 	%fd67, %fd50, %fd51, %fd49;
	add.s32 	%r39, %r39, 4;
$L__BB0_8:
	setp.eq.s32 	%p9, %r13, 0;
	@%p9 bra 	$L__BB0_13;
	setp.eq.s32 	%p10, %r13, 1;
	@%p10 bra 	$L__BB0_11;
	add.s32 	%r30, %r39, %r3;
	mul.wide.u32 	%rd34, %r30, 8;
	add.s64 	%rd35, %rd2, %rd34;
	ld.global.f64 	%fd53, [%rd35];
	mad.lo.s32 	%r31, %r39, %r18, %r2;
	mul.wide.s32 	%rd36, %r31, 8;
	add.s64 	%rd37, %rd1, %rd36;
	ld.global.f64 	%fd54, [%rd37];
	fma.rn.f64 	%fd55, %fd53, %fd54, %fd67;
	cvt.u64.u32 	%rd38, %r3;
	cvt.u64.u32 	%rd39, %r39;
	add.s64 	%rd40, %rd39, %rd38;
	shl.b64 	%rd41, %rd40, 3;
	add.s64 	%rd42, %rd2, %rd41;
	ld.global.f64 	%fd56, [%rd42+8];
	mul.wide.s32 	%rd43, %r18, 8;
	add.s64 	%rd44, %rd37, %rd43;
	ld.global.f64 	%fd57, [%rd44];
	fma.rn.f64 	%fd67, %fd56, %fd57, %fd55;
	add.s32 	%r39, %r39, 2;
$L__BB0_11:
	and.b32  	%r32, %r19, 1;
	setp.eq.b32 	%p11, %r32, 1;
	not.pred 	%p12, %p11;
	@%p12 bra 	$L__BB0_13;
	add.s32 	%r33, %r39, %r3;
	mul.wide.u32 	%rd45, %r33, 8;
	add.s64 	%rd46, %rd2, %rd45;
	ld.global.f64 	%fd58, [%rd46];
	mad.lo.s32 	%r34, %r39, %r18, %r2;
	mul.wide.s32 	%rd47, %r34, 8;
	add.s64 	%rd48, %rd1, %rd47;
	ld.global.f64 	%fd59, [%rd48];
	fma.rn.f64 	%fd67, %fd58, %fd59, %fd67;
$L__BB0_13:
	mad.lo.s32 	%r35, %r18, %r1, %r2;
	cvta.to.global.u64 	%rd49, %rd6;
	mul.wide.s32 	%rd50, %r35, 8;
	add.s64 	%rd51, %rd49, %rd50;
	st.global.f64 	[%rd51], %fd67;
$L__BB0_14:
	ret;

}


// ===== COMPILED SASS (sm_100) =====

	.target	sm_100

	.elftype	@"ET_EXEC"


//--------------------- .note.nv.tkinfo           --------------------------
	.section	.note.nv.tkinfo,"",@"SHT_NOTE"
	.sectionflags	@"SHF_NOTE_NV_TKINFO"
	.tkinfo
        /*0018*/ 	.word	0x00000002
        /*0030*/ 	.string	""
        /*0030*/ 	.string	"ptxas"
        /*0030*/ 	.string	"Cuda compilation tools, release 13.0, V13.0.88"
        /*0030*/ 	.string	"Build cuda_13.0.r13.0/compiler.36424714_0"
        /*0030*/ 	.string	"-arch sm_100 -m 64 "



//--------------------- .note.nv.cuinfo           --------------------------
	.section	.note.nv.cuinfo,"",@"SHT_NOTE"
	.sectionflags	@"SHF_NOTE_NV_CUINFO"
        /*0018*/ 	.short	0x0002
        /*001a*/ 	.short	0x0064
        /*001c*/ 	.short	0x0082
	.zero		2


//--------------------- .nv.info                  --------------------------
	.section	.nv.info,"",@"SHT_CUDA_INFO"
	.align	4


	//----- nvinfo : EIATTR_REGCOUNT
	.align		4
        /*0000*/ 	.byte	0x04, 0x2f
        /*0002*/ 	.short	(.L_1 - .L_0)
	.align		4
.L_0:
        /*0004*/ 	.word	index@(_Z13matmul_simplePdS_S_iii)
        /*0008*/ 	.word	0x00000020


	//----- nvinfo : EIATTR_FRAME_SIZE
	.align		4
.L_1:
        /*000c*/ 	.byte	0x04, 0x11
        /*000e*/ 	.short	(.L_3 - .L_2)
	.align		4
.L_2:
        /*0010*/ 	.word	index@(_Z13matmul_simplePdS_S_iii)
        /*0014*/ 	.word	0x00000000


	//----- nvinfo : EIATTR_MIN_STACK_SIZE
	.align		4
.L_3:
        /*0018*/ 	.byte	0x04, 0x12
        /*001a*/ 	.short	(.L_5 - .L_4)
	.align		4
.L_4:
        /*001c*/ 	.word	index@(_Z13matmul_simplePdS_S_iii)
        /*0020*/ 	.word	0x00000000
.L_5:


//--------------------- .nv.compat                --------------------------
	.section	.nv.compat,"",@"SHT_CUDA_COMPAT_INFO"
	.align	4
        /*0000*/ 	.byte	0x02, 0x09, 0x00, 0x00, 0x02, 0x02, 0x01, 0x00, 0x02, 0x05, 0x05, 0x00, 0x03, 0x07, 0x01, 0x01
        /*0010*/ 	.byte	0x02, 0x03, 0x00, 0x00, 0x02, 0x06, 0x01, 0x00, 0x04, 0x0b, 0x08, 0x00, 0x01, 0x00, 0x00, 0x00
        /*0020*/ 	.byte	0x00, 0x00, 0x00, 0x00


//--------------------- .nv.info._Z13matmul_simplePdS_S_iii --------------------------
	.section	.nv.info._Z13matmul_simplePdS_S_iii,"",@"SHT_CUDA_INFO"
	.sectionflags	@""
	.align	4


	//----- nvinfo : EIATTR_CUDA_API_VERSION
	.align		4
        /*0000*/ 	.byte	0x04, 0x37
        /*0002*/ 	.short	(.L_7 - .L_6)
.L_6:
        /*0004*/ 	.word	0x00000082


	//----- nvinfo : EIATTR_KPARAM_INFO
	.align		4
.L_7:
        /*0008*/ 	.byte	0x04, 0x17
        /*000a*/ 	.short	(.L_9 - .L_8)
.L_8:
        /*000c*/ 	.word	0x00000000
        /*0010*/ 	.short	0x0005
        /*0012*/ 	.short	0x0020
        /*0014*/ 	.byte	0x00, 0xf0, 0x11, 0x00


	//----- nvinfo : EIATTR_KPARAM_INFO
	.align		4
.L_9:
        /*0018*/ 	.byte	0x04, 0x17
        /*001a*/ 	.short	(.L_11 - .L_10)
.L_10:
        /*001c*/ 	.word	0x00000000
        /*0020*/ 	.short	0x0004
        /*0022*/ 	.short	0x001c
        /*0024*/ 	.byte	0x00, 0xf0, 0x11, 0x00


	//----- nvinfo : EIATTR_KPARAM_INFO
	.align		4
.L_11:
        /*0028*/ 	.byte	0x04, 0x17
        /*002a*/ 	.short	(.L_13 - .L_12)
.L_12:
        /*002c*/ 	.word	0x00000000
        /*0030*/ 	.short	0x0003
        /*0032*/ 	.short	0x0018
        /*0034*/ 	.byte	0x00, 0xf0, 0x11, 0x00


	//----- nvinfo : EIATTR_KPARAM_INFO
	.align		4
.L_13:
        /*0038*/ 	.byte	0x04, 0x17
        /*003a*/ 	.short	(.L_15 - .L_14)
.L_14:
        /*003c*/ 	.word	0x00000000
        /*0040*/ 	.short	0x0002
        /*0042*/ 	.short	0x0010
        /*0044*/ 	.byte	0x00, 0xf5, 0x21, 0x00


	//----- nvinfo : EIATTR_KPARAM_INFO
	.align		4
.L_15:
        /*0048*/ 	.byte	0x04, 0x17
        /*004a*/ 	.short	(.L_17 - .L_16)
.L_16:
        /*004c*/ 	.word	0x00000000
        /*0050*/ 	.short	0x0001
        /*0052*/ 	.short	0x0008
        /*0054*/ 	.byte	0x00, 0xf5, 0x21, 0x00


	//----- nvinfo : EIATTR_KPARAM_INFO
	.align		4
.L_17:
        /*0058*/ 	.byte	0x04, 0x17
        /*005a*/ 	.short	(.L_19 - .L_18)
.L_18:
        /*005c*/ 	.word	0x00000000
        /*0060*/ 	.short	0x0000
        /*0062*/ 	.short	0x0000
        /*0064*/ 	.byte	0x00, 0xf5, 0x21, 0x00


	//----- nvinfo : EIATTR_SPARSE_MMA_MASK
	.align		4
.L_19:
        /*0068*/ 	.byte	0x03, 0x50
        /*006a*/ 	.short	0x0000


	//----- nvinfo : EIATTR_MAXREG_COUNT
	.align		4
        /*006c*/ 	.byte	0x03, 0x1b
        /*006e*/ 	.short	0x00ff


	//----- nvinfo : EIATTR_MERCURY_ISA_VERSION
	.align		4
        /*0070*/ 	.byte	0x03, 0x5f
        /*0072*/ 	.short	0x0101


	//----- nvinfo : EIATTR_VRC_CTA_INIT_COUNT
	.align		4
        /*0074*/ 	.byte	0x02, 0x4a
	.zero		1
	.zero		1


	//----- nvinfo : EIATTR_EXIT_INSTR_OFFSETS
	.align		4
        /*0078*/ 	.byte	0x04, 0x1c
        /*007a*/ 	.short	(.L_21 - .L_20)


	//   ....[0]....
.L_20:
        /*007c*/ 	.word	0x000000c0


	//   ....[1]....
        /*0080*/ 	.word	0x000008e0


	//----- nvinfo : EIATTR_CBANK_PARAM_SIZE
	.align		4
.L_21:
        /*0084*/ 	.byte	0x03, 0x19
        /*0086*/ 	.short	0x0024


	//----- nvinfo : EIATTR_PARAM_CBANK
	.align		4
        /*0088*/ 	.byte	0x04, 0x0a
        /*008a*/ 	.short	(.L_23 - .L_22)
	.align		4
.L_22:
        /*008c*/ 	.word	index@(.nv.constant0._Z13matmul_simplePdS_S_iii)
        /*0090*/ 	.short	0x0380
        /*0092*/ 	.short	0x0024


	//----- nvinfo : EIATTR_SW_WAR
	.align		4
.L_23:
        /*0094*/ 	.byte	0x04, 0x36
        /*0096*/ 	.short	(.L_25 - .L_24)
.L_24:
        /*0098*/ 	.word	0x00000008
.L_25:


//--------------------- .nv.callgraph             --------------------------
	.section	.nv.callgraph,"",@"SHT_CUDA_CALLGRAPH"
	.align	4
	.sectionentsize	8
	.align		4
        /*0000*/ 	.word	0x00000000
	.align		4
        /*0004*/ 	.word	0xffffffff
	.align		4
        /*0008*/ 	.word	0x00000000
	.align		4
        /*000c*/ 	.word	0xfffffffe
	.align		4
        /*0010*/ 	.word	0x00000000
	.align		4
        /*0014*/ 	.word	0xfffffffd
	.align		4
        /*0018*/ 	.word	0x00000000
	.align		4
        /*001c*/ 	.word	0xfffffffc


//--------------------- .text._Z13matmul_simplePdS_S_iii --------------------------
	.section	.text._Z13matmul_simplePdS_S_iii,"ax",@progbits
	.align	128
        .global         _Z13matmul_simplePdS_S_iii
        .type           _Z13matmul_simplePdS_S_iii,@function
        .size           _Z13matmul_simplePdS_S_iii,(.L_x_5 - _Z13matmul_simplePdS_S_iii)
        .other          _Z13matmul_simplePdS_S_iii,@"STO_CUDA_ENTRY STV_DEFAULT"
_Z13matmul_simplePdS_S_iii:
.text._Z13matmul_simplePdS_S_iii:
[----:B------:R-:W-:Y:S01]  /*0000*/  LDC R1, c[0x0][0x37c] ;  /* 0x0000df00ff017b82 */ /* 0x000fe20000000800 */
[----:B------:R-:W0:Y:S07]  /*0010*/  S2R R7, SR_TID.X ;  /* 0x0000000000077919 */ /* 0x000e2e0000002100 */
[----:B------:R-:W1:Y:S01]  /*0020*/  LDC R3, c[0x0][0x364] ;  /* 0x0000d900ff037b82 */ /* 0x000e620000000800 */
[----:B------:R-:W1:Y:S07]  /*0030*/  S2R R2, SR_TID.Y ;  /* 0x0000000000027919 */ /* 0x000e6e0000002200 */
[----:B------:R-:W0:Y:S08]  /*0040*/  S2UR UR5, SR_CTAID.X ;  /* 0x00000000000579c3 */ /* 0x000e300000002500 */
[----:B------:R-:W0:Y:S08]  /*0050*/  LDC R0, c[0x0][0x360] ;  /* 0x0000d800ff007b82 */ /* 0x000e300000000800 */
[----:B------:R-:W1:Y:S08]  /*0060*/  S2UR UR4, SR_CTAID.Y ;  /* 0x00000000000479c3 */ /* 0x000e700000002600 */
[----:B------:R-:W2:Y:S01]  /*0070*/  LDC.64 R4, c[0x0][0x398] ;  /* 0x0000e600ff047b82 */ /* 0x000ea20000000a00 */
[----:B0-----:R-:W-:-:S02]  /*0080*/  IMAD R0, R0, UR5, R7 ;  /* 0x0000000500007c24 */ /* 0x001fc4000f8e0207 */
[----:B-1----:R-:W-:-:S03]  /*0090*/  IMAD R3, R3, UR4, R2 ;  /* 0x0000000403037c24 */ /* 0x002fc6000f8e0202 */
[----:B--2---:R-:W-:-:S04]  /*00a0*/  ISETP.GE.AND P0, PT, R0, R5, PT ;  /* 0x000000050000720c */ /* 0x004fc80003f06270 */
[----:B------:R-:W-:-:S13]  /*00b0*/  ISETP.GE.OR P0, PT, R3, R4, P0 ;  /* 0x000000040300720c */ /* 0x000fda0000706670 */
[----:B------:R-:W-:Y:S05]  /*00c0*/  @P0 EXIT ;  /* 0x000000000000094d */ /* 0x000fea0003800000 */
[----:B------:R-:W0:Y:S01]  /*00d0*/  LDC R2, c[0x0][0x3a0] ;  /* 0x0000e800ff027b82 */ /* 0x000e220000000800 */
[----:B------:R-:W1:Y:S01]  /*00e0*/  LDCU.64 UR4, c[0x0][0x358] ;  /* 0x00006b00ff0477ac */ /* 0x000e620008000a00 */
[----:B------:R-:W-:Y:S02]  /*00f0*/  CS2R R18, SRZ ;  /* 0x0000000000127805 */ /* 0x000fe4000001ff00 */
[----:B0-----:R-:W-:-:S13]  /*0100*/  ISETP.GE.AND P0, PT, R2, 0x1, PT ;  /* 0x000000010200780c */ /* 0x001fda0003f06270 */
[----:B-1----:R-:W-:Y:S05]  /*0110*/  @!P0 BRA `(.L_x_0) ;  /* 0x0000000400e08947 */ /* 0x002fea0003800000 */
[C---:B------:R-:W-:Y:S01]  /*0120*/  ISETP.GE.U32.AND P1, PT, R2.reuse, 0x8, PT ;  /* 0x000000080200780c */ /* 0x040fe20003f26070 */
[----:B------:R-:W-:Y:S01]  /*0130*/  HFMA2 R7, -RZ, RZ, 0, 0 ;  /* 0x00000000ff077431 */ /* 0x000fe200000001ff */
[----:B------:R-:W-:Y:S01]  /*0140*/  LOP3.LUT R4, R2, 0x7, RZ, 0xc0, !PT ;  /* 0x0000000702047812 */ /* 0x000fe200078ec0ff */
[----:B------:R-:W-:Y:S01]  /*0150*/  IMAD R6, R3, R2, RZ ;  /* 0x0000000203067224 */ /* 0x000fe200078e02ff */
[----:B------:R-:W-:Y:S02]  /*0160*/  CS2R R18, SRZ ;  /* 0x0000000000127805 */ /* 0x000fe4000001ff00 */
[----:B------:R-:W-:-:S07]  /*0170*/  ISETP.NE.AND P0, PT, R4, RZ, PT ;  /* 0x000000ff0400720c */ /* 0x000fce0003f05270 */
[----:B------:R-:W-:Y:S06]  /*0180*/  @!P1 BRA `(.L_x_1) ;  /* 0x0000000000c49947 */ /* 0x000fec0003800000 */
[----:B------:R-:W0:Y:S01]  /*0190*/  LDC.64 R8, c[0x0][0x380] ;  /* 0x0000e000ff087b82 */ /* 0x000e220000000a00 */
[----:B------:R-:W-:Y:S01]  /*01a0*/  LOP3.LUT R7, R2, 0x7ffffff8, RZ, 0xc0, !PT ;  /* 0x7ffffff802077812 */ /* 0x000fe200078ec0ff */
[----:B------:R-:W-:Y:S01]  /*01b0*/  IMAD.MOV.U32 R28, RZ, RZ, R0 ;  /* 0x000000ffff1c7224 */ /* 0x000fe200078e0000 */
[----:B------:R-:W-:-:S03]  /*01c0*/  CS2R R18, SRZ ;  /* 0x0000000000127805 */ /* 0x000fc6000001ff00 */
[----:B------:R-:W-:Y:S02]  /*01d0*/  IMAD.MOV R26, RZ, RZ, -R7 ;  /* 0x000000ffff1a7224 */ /* 0x000fe400078e0a07 */
[----:B0-----:R-:W-:-:S03]  /*01e0*/  IMAD.WIDE.U32 R8, R6, 0x8, R8 ;  /* 0x0000000806087825 */ /* 0x001fc600078e0008 */
[----:B------:R-:W-:-:S04]  /*01f0*/  IADD3 R10, P1, PT, R8, 0x20, RZ ;  /* 0x00000020080a7810 */ /* 0x000fc80007f3e0ff */
[----:B------:R-:W-:-:S09]  /*0200*/  IADD3.X R11, PT, PT, RZ, R9, RZ, P1, !PT ;  /* 0x00000009ff0b7210 */ /* 0x000fd20000ffe4ff */
.L_x_2:
[----:B------:R-:W0:Y:S01]  /*0210*/  LDC.64 R22, c[0x0][0x388] ;  /* 0x0000e200ff167b82 */ /* 0x000e220000000a00 */
[----:B------:R-:W-:Y:S01]  /*0220*/  MOV R8, R10 ;  /* 0x0000000a00087202 */ /* 0x000fe20000000f00 */
[----:B------:R-:W-:-:S05]  /*0230*/  IMAD.MOV.U32 R9, RZ, RZ, R11 ;  /* 0x000000ffff097224 */ /* 0x000fca00078e000b */
[----:B------:R-:W2:Y:S04]  /*0240*/  LDG.E.64 R14, desc[UR4][R8.64+-0x20] ;  /* 0xffffe004080e7981 */ /* 0x000ea8000c1e1b00 */
[----:B------:R-:W3:Y:S01]  /*0250*/  LDG.E.64 R10, desc[UR4][R8.64+-0x18] ;  /* 0xffffe804080a7981 */ /* 0x000ee2000c1e1b00 */
[----:B0-----:R-:W-:-:S05]  /*0260*/  IMAD.WIDE R22, R28, 0x8, R22 ;  /* 0x000000081c167825 */ /* 0x001fca00078e0216 */
[----:B------:R-:W2:Y:S01]  /*0270*/  LDG.E.64 R12, desc[UR4][R22.64] ;  /* 0x00000004160c7981 */ /* 0x000ea2000c1e1b00 */
[----:B------:R-:W-:-:S05]  /*0280*/  IMAD.WIDE R24, R5, 0x8, R22 ;  /* 0x0000000805187825 */ /* 0x000fca00078e0216 */
[----:B------:R-:W3:Y:S01]  /*0290*/  LDG.E.64 R16, desc[UR4][R24.64] ;  /* 0x0000000418107981 */ /* 0x000ee2000c1e1b00 */
[----:B------:R-:W-:Y:S01]  /*02a0*/  IMAD.WIDE R20, R5, 0x8, R24 ;  /* 0x0000000805147825 */ /* 0x000fe200078e0218 */
[----:B--2---:R-:W-:Y:S02]  /*02b0*/  DFMA R18, R14, R12, R18 ;  /* 0x0000000c0e12722b */ /* 0x004fe40000000012 */
[----:B------:R-:W2:Y:S04]  /*02c0*/  LDG.E.64 R14, desc[UR4][R8.64+-0x10] ;  /* 0xfffff004080e7981 */ /* 0x000ea8000c1e1b00 */
[----:B------:R0:W2:Y:S02]  /*02d0*/  LDG.E.64 R12, desc[UR4][R20.64] ;  /* 0x00000004140c7981 */ /* 0x0000a4000c1e1b00 */
[----:B---3--:R-:W-:-:S02]  /*02e0*/  DFMA R16, R10, R16, R18 ;  /* 0x000000100a10722b */ /* 0x008fc40000000012 */
[----:B------:R-:W3:Y:S01]  /*02f0*/  LDG.E.64 R10, desc[UR4][R8.64+-0x8] ;  /* 0xfffff804080a7981 */ /* 0x000ee2000c1e1b00 */
[----:B0-----:R-:W-:-:S05]  /*0300*/  IMAD.WIDE R20, R5, 0x8, R20 ;  /* 0x0000000805147825 */ /* 0x001fca00078e0214 */
[----:B------:R-:W3:Y:S01]  /*0310*/  LDG.E.64 R18, desc[UR4][R20.64] ;  /* 0x0000000414127981 */ /* 0x000ee2000c1e1b00 */
[C---:B------:R-:W-:Y:S01]  /*0320*/  IMAD.WIDE R22, R5.reuse, 0x8, R20 ;  /* 0x0000000805167825 */ /* 0x040fe200078e0214 */
[----:B--2---:R-:W-:Y:S02]  /*0330*/  DFMA R12, R14, R12, R16 ;  /* 0x0000000c0e0c722b */ /* 0x004fe40000000010 */
[----:B------:R-:W2:Y:S04]  /*0340*/  LDG.E.64 R16, desc[UR4][R8.64] ;  /* 0x0000000408107981 */ /* 0x000ea8000c1e1b00 */
[----:B------:R-:W2:Y:S01]  /*0350*/  LDG.E.64 R14, desc[UR4][R22.64] ;  /* 0x00000004160e7981 */ /* 0x000ea2000c1e1b00 */
[----:B------:R-:W-:Y:S01]  /*0360*/  IMAD.WIDE R24, R5, 0x8, R22 ;  /* 0x0000000805187825 */ /* 0x000fe200078e0216 */
[----:B---3--:R-:W-:-:S02]  /*0370*/  DFMA R18, R10, R18, R12 ;  /* 0x000000120a12722b */ /* 0x008fc4000000000c */
[----:B------:R-:W3:Y:S04]  /*0380*/  LDG.E.64 R22, desc[UR4][R8.64+0x18] ;  /* 0x0000180408167981 */ /* 0x000ee8000c1e1b00 */
[----:B------:R-:W4:Y:S04]  /*0390*/  LDG.E.64 R10, desc[UR4][R8.64+0x8] ;  /* 0x00000804080a7981 */ /* 0x000f28000c1e1b00 */
[----:B------:R0:W4:Y:S02]  /*03a0*/  LDG.E.64 R12, desc[UR4][R24.64] ;  /* 0x00000004180c7981 */ /* 0x000124000c1e1b00 */
[----:B0-----:R-:W-:-:S04]  /*03b0*/  IMAD.WIDE R24, R5, 0x8, R24 ;  /* 0x0000000805187825 */ /* 0x001fc800078e0218 */
[----:B------:R-:W-:-:S06]  /*03c0*/  IMAD.WIDE R20, R5, 0x8, R24 ;  /* 0x0000000805147825 */ /* 0x000fcc00078e0218 */
[----:B------:R-:W3:Y:S01]  /*03d0*/  LDG.E.64 R20, desc[UR4][R20.64] ;  /* 0x0000000414147981 */ /* 0x000ee2000c1e1b00 */
[----:B--2---:R-:W-:-:S03]  /*03e0*/  DFMA R14, R16, R14, R18 ;  /* 0x0000000e100e722b */ /* 0x004fc60000000012 */
[----:B------:R-:W2:Y:S04]  /*03f0*/  LDG.E.64 R16, desc[UR4][R8.64+0x10] ;  /* 0x0000100408107981 */ /* 0x000ea8000c1e1b00 */
[----:B------:R-:W2:Y:S01]  /*0400*/  LDG.E.64 R18, desc[UR4][R24.64] ;  /* 0x0000000418127981 */ /* 0x000ea2000c1e1b00 */
[----:B------:R-:W-:-:S04]  /*0410*/  IADD3 R26, PT, PT, R26, 0x8, RZ ;  /* 0x000000081a1a7810 */ /* 0x000fc80007ffe0ff */
[----:B------:R-:W-:Y:S01]  /*0420*/  ISETP.NE.AND P1, PT, R26, RZ, PT ;  /* 0x000000ff1a00720c */ /* 0x000fe20003f25270 */
[----:B----4-:R-:W-:Y:S01]  /*0430*/  DFMA R10, R10, R12, R14 ;  /* 0x0000000c0a0a722b */ /* 0x010fe2000000000e */
[----:B------:R-:W-:-:S07]  /*0440*/  LEA R28, R5, R28, 0x3 ;  /* 0x0000001c051c7211 */ /* 0x000fce00078e18ff */
[----:B--2---:R-:W-:Y:S01]  /*0450*/  DFMA R18, R16, R18, R10 ;  /* 0x000000121012722b */ /* 0x004fe2000000000a */
[----:B------:R-:W-:-:S07]  /*0460*/  IADD3 R10, P2, PT, R8, 0x40, RZ ;  /* 0x00000040080a7810 */ /* 0x000fce0007f5e0ff */
[----:B---3--:R-:W-:Y:S01]  /*0470*/  DFMA R18, R22, R20, R18 ;  /* 0x000000141612722b */ /* 0x008fe20000000012 */
[----:B------:R-:W-:Y:S01]  /*0480*/  IMAD.X R11, RZ, RZ, R9, P2 ;  /* 0x000000ffff0b7224 */ /* 0x000fe200010e0609 */
[----:B------:R-:W-:Y:S09]  /*0490*/  @P1 BRA `(.L_x_2) ;  /* 0xfffffffc005c1947 */ /* 0x000ff2000383ffff */
.L_x_1:
[----:B------:R-:W-:Y:S05]  /*04a0*/  @!P0 BRA `(.L_x_0) ;  /* 0x0000000000fc8947 */ /* 0x000fea0003800000 */
[----:B------:R-:W-:Y:S02]  /*04b0*/  ISETP.GE.U32.AND P1, PT, R4, 0x4, PT ;  /* 0x000000040400780c */ /* 0x000fe40003f26070 */
[----:B------:R-:W-:-:S04]  /*04c0*/  LOP3.LUT R26, R2, 0x3, RZ, 0xc0, !PT ;  /* 0x00000003021a7812 */ /* 0x000fc800078ec0ff */
[----:B------:R-:W-:-:S07]  /*04d0*/  ISETP.NE.AND P0, PT, R26, RZ, PT ;  /* 0x000000ff1a00720c */ /* 0x000fce0003f05270 */
[----:B------:R-:W-:Y:S06]  /*04e0*/  @!P1 BRA `(.L_x_3) ;  /* 0x00000000006c9947 */ /* 0x000fec0003800000 */
[----:B------:R-:W0:Y:S01]  /*04f0*/  LDC.64 R24, c[0x0][0x380] ;  /* 0x0000e000ff187b82 */ /* 0x000e220000000a00 */
[----:B------:R-:W1:Y:S01]  /*0500*/  LDCU.64 UR6, c[0x0][0x380] ;  /* 0x00007000ff0677ac */ /* 0x000e620008000a00 */
[C---:B------:R-:W-:Y:S01]  /*0510*/  IMAD.IADD R9, R6.reuse, 0x1, R7 ;  /* 0x0000000106097824 */ /* 0x040fe200078e0207 */
[----:B------:R-:W-:Y:S01]  /*0520*/  IADD3 R4, P1, PT, R6, R7, RZ ;  /* 0x0000000706047210 */ /* 0x000fe20007f3e0ff */
[----:B------:R-:W-:-:S04]  /*0530*/  IMAD R13, R7, R5, R0 ;  /* 0x00000005070d7224 */ /* 0x000fc800078e0200 */
[----:B------:R-:W2:Y:S01]  /*0540*/  LDC.64 R10, c[0x0][0x388] ;  /* 0x0000e200ff0a7b82 */ /* 0x000ea20000000a00 */
[----:B0-----:R-:W-:-:S06]  /*0550*/  IMAD.WIDE.U32 R24, R9, 0x8, R24 ;  /* 0x0000000809187825 */ /* 0x001fcc00078e0018 */
[----:B------:R-:W3:Y:S01]  /*0560*/  LDG.E.64 R24, desc[UR4][R24.64] ;  /* 0x0000000418187981 */ /* 0x000ee2000c1e1b00 */
[----:B--2---:R-:W-:Y:S01]  /*0570*/  IMAD.WIDE R10, R13, 0x8, R10 ;  /* 0x000000080d0a7825 */ /* 0x004fe200078e020a */
[----:B------:R-:W-:Y:S02]  /*0580*/  IADD3.X R13, PT, PT, RZ, RZ, RZ, P1, !PT ;  /* 0x000000ffff0d7210 */ /* 0x000fe40000ffe4ff */
[C---:B-1----:R-:W-:Y:S02]  /*0590*/  LEA R28, P1, R4.reuse, UR6, 0x3 ;  /* 0x00000006041c7c11 */ /* 0x042fe4000f8218ff */
[----:B------:R-:W3:Y:S01]  /*05a0*/  LDG.E.64 R8, desc[UR4][R10.64] ;  /* 0x000000040a087981 */ /* 0x000ee2000c1e1b00 */
[----:B------:R-:W-:Y:S01]  /*05b0*/  IMAD.WIDE R14, R5, 0x8, R10 ;  /* 0x00000008050e7825 */ /* 0x000fe200078e020a */
[----:B------:R-:W-:-:S05]  /*05c0*/  LEA.HI.X R29, R4, UR7, R13, 0x3, P1 ;  /* 0x00000007041d7c11 */ /* 0x000fca00088f1c0d */
[----:B------:R-:W2:Y:S01]  /*05d0*/  LDG.E.64 R12, desc[UR4][R28.64+0x8] ;  /* 0x000008041c0c7981 */ /* 0x000ea2000c1e1b00 */
[----:B------:R-:W-:-:S03]  /*05e0*/  IMAD.WIDE R20, R5, 0x8, R14 ;  /* 0x0000000805147825 */ /* 0x000fc600078e020e */
[----:B------:R-:W2:Y:S04]  /*05f0*/  LDG.E.64 R10, desc[UR4][R14.64] ;  /* 0x000000040e0a7981 */ /* 0x000ea8000c1e1b00 */
[----:B------:R-:W4:Y:S01]  /*0600*/  LDG.E.64 R16, desc[UR4][R20.64] ;  /* 0x0000000414107981 */ /* 0x000f22000c1e1b00 */
[----:B------:R-:W-:-:S03]  /*0610*/  IMAD.WIDE R22, R5, 0x8, R20 ;  /* 0x0000000805167825 */ /* 0x000fc600078e0214 */
[----:B------:R-:W4:Y:S04]  /*0620*/  LDG.E.64 R14, desc[UR4][R28.64+0x10] ;  /* 0x000010041c0e7981 */ /* 0x000f28000c1e1b00 */
[----:B------:R-:W5:Y:S04]  /*0630*/  LDG.E.64 R20, desc[UR4][R28.64+0x18] ;  /* 0x000018041c147981 */ /* 0x000f68000c1e1b00 */
[----:B------:R-:W5:Y:S01]  /*0640*/  LDG.E.64 R22, desc[UR4][R22.64] ;  /* 0x0000000416167981 */ /* 0x000f62000c1e1b00 */
[----:B------:R-:W-:Y:S01]  /*0650*/  VIADD R7, R7, 0x4 ;  /* 0x0000000407077836 */ /* 0x000fe20000000000 */
[----:B---3--:R-:W-:-:S08]  /*0660*/  DFMA R8, R24, R8, R18 ;  /* 0x000000081808722b */ /* 0x008fd00000000012 */
[----:B--2---:R-:W-:-:S08]  /*0670*/  DFMA R8, R12, R10, R8 ;  /* 0x0000000a0c08722b */ /* 0x004fd00000000008 */
[----:B----4-:R-:W-:-:S08]  /*0680*/  DFMA R8, R14, R16, R8 ;  /* 0x000000100e08722b */ /* 0x010fd00000000008 */
[----:B-----5:R-:W-:-:S11]  /*0690*/  DFMA R18, R20, R22, R8 ;  /* 0x000000161412722b */ /* 0x020fd60000000008 */
.L_x_3:
[----:B------:R-:W-:Y:S05]  /*06a0*/  @!P0 BRA `(.L_x_0) ;  /* 0x00000000007c8947 */ /* 0x000fea0003800000 */
[----:B------:R-:W-:Y:S01]  /*06b0*/  ISETP.NE.AND P1, PT, R26, 0x1, PT ;  /* 0x000000011a00780c */ /* 0x000fe20003f25270 */
[----:B------:R-:W0:Y:S01]  /*06c0*/  LDC.64 R12, c[0x0][0x380] ;  /* 0x0000e000ff0c7b82 */ /* 0x000e220000000a00 */
[----:B------:R-:W-:-:S04]  /*06d0*/  LOP3.LUT R2, R2, 0x1, RZ, 0xc0, !PT ;  /* 0x0000000102027812 */ /* 0x000fc800078ec0ff */
[----:B------:R-:W-:-:S03]  /*06e0*/  ISETP.NE.U32.AND P0, PT, R2, 0x1, PT ;  /* 0x000000010200780c */ /* 0x000fc60003f05070 */
[----:B------:R-:W1:Y:S04]  /*06f0*/  LDC.64 R20, c[0x0][0x388] ;  /* 0x0000e200ff147b82 */ /* 0x000e680000000a00 */
[C---:B------:R-:W-:Y:S01]  /*0700*/  @P1 IADD3 R17, PT, PT, R6.reuse, R7, RZ ;  /* 0x0000000706111210 */ /* 0x040fe20007ffe0ff */
[C---:B------:R-:W-:Y:S01]  /*0710*/  @P1 IMAD R23, R7.reuse, R5, R0 ;  /* 0x0000000507171224 */ /* 0x040fe200078e0200 */
[----:B------:R-:W-:Y:S01]  /*0720*/  @P1 IADD3 R2, P2, PT, R6, R7, RZ ;  /* 0x0000000706021210 */ /* 0x000fe20007f5e0ff */
[----:B------:R-:W-:Y:S01]  /*0730*/  @P1 VIADD R7, R7, 0x2 ;  /* 0x0000000207071836 */ /* 0x000fe20000000000 */
[----:B------:R-:W2:Y:S02]  /*0740*/  @P1 LDC.64 R8, c[0x0][0x380] ;  /* 0x0000e000ff081b82 */ /* 0x000ea40000000a00 */
[----:B------:R-:W-:-:S06]  /*0750*/  @P1 IADD3.X R4, PT, PT, RZ, RZ, RZ, P2, !PT ;  /* 0x000000ffff041210 */ /* 0x000fcc00017fe4ff */
[----:B------:R-:W3:Y:S01]  /*0760*/  LDC.64 R14, c[0x0][0x380] ;  /* 0x0000e000ff0e7b82 */ /* 0x000ee20000000a00 */
[----:B0-----:R-:W-:-:S07]  /*0770*/  @P1 IMAD.WIDE.U32 R16, R17, 0x8, R12 ;  /* 0x0000000811101825 */ /* 0x001fce00078e000c */
[----:B------:R-:W0:Y:S01]  /*0780*/  LDC.64 R10, c[0x0][0x388] ;  /* 0x0000e200ff0a7b82 */ /* 0x000e220000000a00 */
[----:B-1----:R-:W-:Y:S01]  /*0790*/  @P1 IMAD.WIDE R20, R23, 0x8, R20 ;  /* 0x0000000817141825 */ /* 0x002fe200078e0214 */
[----:B------:R-:W4:Y:S04]  /*07a0*/  @P1 LDG.E.64 R16, desc[UR4][R16.64] ;  /* 0x0000000410101981 */ /* 0x000f28000c1e1b00 */
[----:B------:R-:W4:Y:S01]  /*07b0*/  @P1 LDG.E.64 R12, desc[UR4][R20.64] ;  /* 0x00000004140c1981 */ /* 0x000f22000c1e1b00 */
[----:B--2---:R-:W-:Y:S01]  /*07c0*/  @P1 LEA R8, P2, R2, R8, 0x3 ;  /* 0x0000000802081211 */ /* 0x004fe200078418ff */
[----:B------:R-:W-:-:S03]  /*07d0*/  @P1 IMAD.WIDE R22, R5, 0x8, R20 ;  /* 0x0000000805161825 */ /* 0x000fc600078e0214 */
[----:B------:R-:W-:Y:S01]  /*07e0*/  @P1 LEA.HI.X R9, R2, R9, R4, 0x3, P2 ;  /* 0x0000000902091211 */ /* 0x000fe200010f1c04 */
[----:B------:R-:W-:Y:S01]  /*07f0*/  @!P0 IMAD R27, R7, R5, R0 ;  /* 0x00000005071b8224 */ /* 0x000fe200078e0200 */
[----:B------:R-:W-:Y:S02]  /*0800*/  @!P0 IADD3 R25, PT, PT, R6, R7, RZ ;  /* 0x0000000706198210 */ /* 0x000fe40007ffe0ff */
[----:B------:R-:W2:Y:S04]  /*0810*/  @P1 LDG.E.64 R6, desc[UR4][R22.64] ;  /* 0x0000000416061981 */ /* 0x000ea8000c1e1b00 */
[----:B------:R-:W2:Y:S01]  /*0820*/  @P1 LDG.E.64 R8, desc[UR4][R8.64+0x8] ;  /* 0x0000080408081981 */ /* 0x000ea2000c1e1b00 */
[----:B---3--:R-:W-:-:S04]  /*0830*/  @!P0 IMAD.WIDE.U32 R14, R25, 0x8, R14 ;  /* 0x00000008190e8825 */ /* 0x008fc800078e000e */
[----:B0-----:R-:W-:Y:S02]  /*0840*/  @!P0 IMAD.WIDE R10, R27, 0x8, R10 ;  /* 0x000000081b0a8825 */ /* 0x001fe400078e020a */
[----:B------:R-:W3:Y:S04]  /*0850*/  @!P0 LDG.E.64 R14, desc[UR4][R14.64] ;  /* 0x000000040e0e8981 */ /* 0x000ee8000c1e1b00 */
[----:B------:R-:W3:Y:S01]  /*0860*/  @!P0 LDG.E.64 R10, desc[UR4][R10.64] ;  /* 0x000000040a0a8981 */ /* 0x000ee2000c1e1b00 */
[----:B----4-:R-:W-:-:S08]  /*0870*/  @P1 DFMA R12, R16, R12, R18 ;  /* 0x0000000c100c122b */ /* 0x010fd00000000012 */
[----:B--2---:R-:W-:-:S08]  /*0880*/  @P1 DFMA R18, R8, R6, R12 ;  /* 0x000000060812122b */ /* 0x004fd0000000000c */
[----:B---3--:R-:W-:-:S11]  /*0890*/  @!P0 DFMA R18, R14, R10, R18 ;  /* 0x0000000a0e12822b */ /* 0x008fd60000000012 */
.L_x_0:
[----:B------:R-:W0:Y:S01]  /*08a0*/  LDC.64 R6, c[0x0][0x390] ;  /* 0x0000e400ff067b82 */ /* 0x000e220000000a00 */
[----:B------:R-:W-:-:S04]  /*08b0*/  IMAD R3, R3, R5, R0 ;  /* 0x0000000503037224 */ /* 0x000fc800078e0200 */
[----:B0-----:R-:W-:-:S05]  /*08c0*/  IMAD.WIDE R2, R3, 0x8, R6 ;  /* 0x0000000803027825 */ /* 0x001fca00078e0206 */
[----:B------:R-:W-:Y:S01]  /*08d0*/  STG.E.64 desc[UR4][R2.64], R18 ;  /* 0x0000001202007986 */ /* 0x000fe2000c101b04 */
[----:B------:R-:W-:Y:S05]  /*08e0*/  EXIT ;  /* 0x000000000000794d */ /* 0x000fea0003800000 */
.L_x_4:
[----:B------:R-:W-:-:S00]  /*08f0*/  BRA `(.L_x_4) ;  /* 0xfffffffc00fc7947 */ /* 0x000fc0000383ffff */
[----:B------:R-:W-:-:S00]  /*0900*/  NOP ;  /* 0x0000000000007918 */ /* 0x000fc00000000000 */
[----:B------:R-:W-:-:S00]  /*0910*/  NOP ;  /* 0x0000000000007918 */ /* 0x000fc00000000000 */
[----:B------:R-:W-:-:S00]  /*0920*/  NOP ;  /* 0x0000000000007918 */ /* 0x000fc00000000000 */
[----:B------:R-:W-:-:S00]  /*0930*/  NOP ;  /* 0x0000000000007918 */ /* 0x000fc00000000000 */
[----:B------:R-:W-:-:S00]  /*0940*/  NOP ;  /* 0x0000000000007918 */ /* 0x000fc00000000000 */
[----:B------:R-:W-:-:S00]  /*0950*/  NOP ;  /* 0x0000000000007918 */ /* 0x000fc00000000000 */
[----:B------:R-:W-:-:S00]  /*0960*/  NOP ;  /* 0x0000000000007918 */ /* 0x000fc00000000000 */
[----:B------:R-:W-:-:S00]  /*0970*/  NOP ;  /* 0x0000000000007918 */ /* 0x000fc00000000000 */
.L_x_5:


//--------------------- .nv.shared.reserved.0     --------------------------
	.section	.nv.shared.reserved.0,"aw",@nobits
	.weak		__nv_reservedSMEM_offset_0_alias
	.size		__nv_reservedSMEM_offset_0_alias, 0, 64
	.other		__nv_reservedSMEM_offset_0_alias,@"STO_CUDA_RESERVED_SHARED STV_DEFAULT"
__nv_reservedSMEM_offset_0_alias:
	.zero		0
	.zero		64


//--------------------- .nv.constant0._Z13matmul_simplePdS_S_iii --------------------------
	.section	.nv.constant0._Z13matmul_simplePdS_S_iii,"a",@progbits
	.sectionflags	@""
	.align	4
.nv.constant0._Z13matmul_simplePdS_S_iii:
	.zero		932


//--------------------- SYMBOLS --------------------------

	.type		.nv.reservedSmem.offset0,@object
	.size		.nv.reservedSmem.offset0,0x4
